	.headerflags	@"EF_CUDA_TEXMODE_UNIFIED EF_CUDA_64BIT_ADDRESS EF_CUDA_ACCELERATORS EF_CUDA_SM90 EF_CUDA_VIRTUAL_SM(EF_CUDA_SM90)"
	.elftype	@"ET_EXEC"


//--------------------- .nv.info                  --------------------------
	.section	.nv.info,"",@"SHT_CUDA_INFO"
	.align	4


	//----- nvinfo : EIATTR_REGCOUNT
	.align		4
        /*0000*/ 	.byte	0x04, 0x2f
        /*0002*/ 	.short	(.L_3 - .L_2)
	.align		4
.L_2:
        /*0004*/ 	.word	index@(triton_poi_fused__native_batch_norm_legit_no_training_cat_relu_14)
        /*0008*/ 	.word	0x00000020


	//----- nvinfo : EIATTR_MIN_STACK_SIZE
	.align		4
.L_3:
        /*000c*/ 	.byte	0x04, 0x12
        /*000e*/ 	.short	(.L_5 - .L_4)
	.align		4
.L_4:
        /*0010*/ 	.word	index@(triton_poi_fused__native_batch_norm_legit_no_training_cat_relu_14)
        /*0014*/ 	.word	0x00000000


	//----- nvinfo : EIATTR_FRAME_SIZE
	.align		4
.L_5:
        /*0018*/ 	.byte	0x04, 0x11
        /*001a*/ 	.short	(.L_7 - .L_6)
	.align		4
.L_6:
        /*001c*/ 	.word	index@(triton_poi_fused__native_batch_norm_legit_no_training_cat_relu_14)
        /*0020*/ 	.word	0x00000000


	//----- nvinfo : EIATTR_MIN_STACK_SIZE
	.align		4
.L_7:
        /*0024*/ 	.byte	0x04, 0x12
        /*0026*/ 	.short	(.L_9 - .L_8)
	.align		4
.L_8:
        /*0028*/ 	.word	index@(triton_poi_fused__native_batch_norm_legit_no_training_cat_relu_14)
        /*002c*/ 	.word	0x00000000
.L_9:


//--------------------- .nv.info.triton_poi_fused__native_batch_norm_legit_no_training_cat_relu_14 --------------------------
	.section	.nv.info.triton_poi_fused__native_batch_norm_legit_no_training_cat_relu_14,"",@"SHT_CUDA_INFO"
	.sectionflags	@""
	.align	4


	//----- nvinfo : EIATTR_CUDA_API_VERSION
	.align		4
        /*0000*/ 	.byte	0x04, 0x37
        /*0002*/ 	.short	(.L_11 - .L_10)
.L_10:
        /*0004*/ 	.word	0x0000007c


	//----- nvinfo : EIATTR_KPARAM_INFO
	.align		4
.L_11:
        /*0008*/ 	.byte	0x04, 0x17
        /*000a*/ 	.short	(.L_13 - .L_12)
.L_12:
        /*000c*/ 	.word	0x00000000
        /*0010*/ 	.short	0x000a
        /*0012*/ 	.short	0x0050
        /*0014*/ 	.byte	0x00, 0xf0, 0x11, 0x00


	//----- nvinfo : EIATTR_KPARAM_INFO
	.align		4
.L_13:
        /*0018*/ 	.byte	0x04, 0x17
        /*001a*/ 	.short	(.L_15 - .L_14)
.L_14:
        /*001c*/ 	.word	0x00000000
        /*0020*/ 	.short	0x0009
        /*0022*/ 	.short	0x0048
        /*0024*/ 	.byte	0x00, 0xf4, 0x21, 0x00


	//----- nvinfo : EIATTR_KPARAM_INFO
	.align		4
.L_15:
        /*0028*/ 	.byte	0x04, 0x17
        /*002a*/ 	.short	(.L_17 - .L_16)
.L_16:
        /*002c*/ 	.word	0x00000000
        /*0030*/ 	.short	0x0008
        /*0032*/ 	.short	0x0040
        /*0034*/ 	.byte	0x00, 0xf4, 0x21, 0x00


	//----- nvinfo : EIATTR_KPARAM_INFO
	.align		4
.L_17:
        /*0038*/ 	.byte	0x04, 0x17
        /*003a*/ 	.short	(.L_19 - .L_18)
.L_18:
        /*003c*/ 	.word	0x00000000
        /*0040*/ 	.short	0x0007
        /*0042*/ 	.short	0x0038
        /*0044*/ 	.byte	0x00, 0xf4, 0x21, 0x00


	//----- nvinfo : EIATTR_KPARAM_INFO
	.align		4
.L_19:
        /*0048*/ 	.byte	0x04, 0x17
        /*004a*/ 	.short	(.L_21 - .L_20)
.L_20:
        /*004c*/ 	.word	0x00000000
        /*0050*/ 	.short	0x0006
        /*0052*/ 	.short	0x0030
        /*0054*/ 	.byte	0x00, 0xf4, 0x21, 0x00


	//----- nvinfo : EIATTR_KPARAM_INFO
	.align		4
.L_21:
        /*0058*/ 	.byte	0x04, 0x17
        /*005a*/ 	.short	(.L_23 - .L_22)
.L_22:
        /*005c*/ 	.word	0x00000000
        /*0060*/ 	.short	0x0005
        /*0062*/ 	.short	0x0028
        /*0064*/ 	.byte	0x00, 0xf4, 0x21, 0x00


	//----- nvinfo : EIATTR_KPARAM_INFO
	.align		4
.L_23:
        /*0068*/ 	.byte	0x04, 0x17
        /*006a*/ 	.short	(.L_25 - .L_24)
.L_24:
        /*006c*/ 	.word	0x00000000
        /*0070*/ 	.short	0x0004
        /*0072*/ 	.short	0x0020
        /*0074*/ 	.byte	0x00, 0xf4, 0x21, 0x00


	//----- nvinfo : EIATTR_KPARAM_INFO
	.align		4
.L_25:
        /*0078*/ 	.byte	0x04, 0x17
        /*007a*/ 	.short	(.L_27 - .L_26)
.L_26:
        /*007c*/ 	.word	0x00000000
        /*0080*/ 	.short	0x0003
        /*0082*/ 	.short	0x0018
        /*0084*/ 	.byte	0x00, 0xf4, 0x21, 0x00


	//----- nvinfo : EIATTR_KPARAM_INFO
	.align		4
.L_27:
        /*0088*/ 	.byte	0x04, 0x17
        /*008a*/ 	.short	(.L_29 - .L_28)
.L_28:
        /*008c*/ 	.word	0x00000000
        /*0090*/ 	.short	0x0002
        /*0092*/ 	.short	0x0010
        /*0094*/ 	.byte	0x00, 0xf4, 0x21, 0x00


	//----- nvinfo : EIATTR_KPARAM_INFO
	.align		4
.L_29:
        /*0098*/ 	.byte	0x04, 0x17
        /*009a*/ 	.short	(.L_31 - .L_30)
.L_30:
        /*009c*/ 	.word	0x00000000
        /*00a0*/ 	.short	0x0001
        /*00a2*/ 	.short	0x0008
        /*00a4*/ 	.byte	0x00, 0xf4, 0x21, 0x00


	//----- nvinfo : EIATTR_KPARAM_INFO
	.align		4
.L_31:
        /*00a8*/ 	.byte	0x04, 0x17
        /*00aa*/ 	.short	(.L_33 - .L_32)
.L_32:
        /*00ac*/ 	.word	0x00000000
        /*00b0*/ 	.short	0x0000
        /*00b2*/ 	.short	0x0000
        /*00b4*/ 	.byte	0x00, 0xf4, 0x21, 0x00


	//----- nvinfo : EIATTR_SPARSE_MMA_MASK
	.align		4
.L_33:
        /*00b8*/ 	.byte	0x03, 0x50
        /*00ba*/ 	.short	0x0000


	//----- nvinfo : EIATTR_MAXREG_COUNT
	.align		4
        /*00bc*/ 	.byte	0x03, 0x1b
        /*00be*/ 	.short	0x00ff


	//----- nvinfo : EIATTR_EXIT_INSTR_OFFSETS
	.align		4
        /*00c0*/ 	.byte	0x04, 0x1c
        /*00c2*/ 	.short	(.L_35 - .L_34)


	//   ....[0]....
.L_34:
        /*00c4*/ 	.word	0x000007f0


	//----- nvinfo : EIATTR_REQNTID
	.align		4
.L_35:
        /*00c8*/ 	.byte	0x04, 0x10
        /*00ca*/ 	.short	(.L_37 - .L_36)
.L_36:
        /*00cc*/ 	.word	0x00000080
        /*00d0*/ 	.word	0x00000001
        /*00d4*/ 	.word	0x00000001


	//----- nvinfo : EIATTR_CBANK_PARAM_SIZE
	.align		4
.L_37:
        /*00d8*/ 	.byte	0x03, 0x19
        /*00da*/ 	.short	0x0054


	//----- nvinfo : EIATTR_PARAM_CBANK
	.align		4
        /*00dc*/ 	.byte	0x04, 0x0a
        /*00de*/ 	.short	(.L_39 - .L_38)
	.align		4
.L_38:
        /*00e0*/ 	.word	index@(.nv.constant0.triton_poi_fused__native_batch_norm_legit_no_training_cat_relu_14)
        /*00e4*/ 	.short	0x0210
        /*00e6*/ 	.short	0x0054


	//----- nvinfo : EIATTR_SW_WAR
	.align		4
.L_39:
        /*00e8*/ 	.byte	0x04, 0x36
        /*00ea*/ 	.short	(.L_41 - .L_40)
.L_40:
        /*00ec*/ 	.word	0x00000008
.L_41:


//--------------------- .nv.callgraph             --------------------------
	.section	.nv.callgraph,"",@"SHT_CUDA_CALLGRAPH"
	.align	4
	.sectionentsize	8
	.align		4
        /*0000*/ 	.word	0x00000000
	.align		4
        /*0004*/ 	.word	0xffffffff
	.align		4
        /*0008*/ 	.word	0x00000000
	.align		4
        /*000c*/ 	.word	0xfffffffe
	.align		4
        /*0010*/ 	.word	0x00000000
	.align		4
        /*0014*/ 	.word	0xfffffffd
	.align		4
        /*0018*/ 	.word	0x00000000
	.align		4
        /*001c*/ 	.word	0xfffffffc


//--------------------- .nv.constant4             --------------------------
	.section	.nv.constant4,"a",@progbits
	.align	8
	.align		8
.nv.constant4:
        /*0000*/ 	.dword	_$_str
	.align		8
        /*0008*/ 	.dword	_$_str_$_2


//--------------------- .text.triton_poi_fused__native_batch_norm_legit_no_training_cat_relu_14 --------------------------
	.section	.text.triton_poi_fused__native_batch_norm_legit_no_training_cat_relu_14,"ax",@progbits
	.align	128
        .global         triton_poi_fused__native_batch_norm_legit_no_training_cat_relu_14
        .type           triton_poi_fused__native_batch_norm_legit_no_training_cat_relu_14,@function
        .size           triton_poi_fused__native_batch_norm_legit_no_training_cat_relu_14,(.L_x_1 - triton_poi_fused__native_batch_norm_legit_no_training_cat_relu_14)
        .other          triton_poi_fused__native_batch_norm_legit_no_training_cat_relu_14,@"STO_CUDA_ENTRY STV_DEFAULT"
triton_poi_fused__native_batch_norm_legit_no_training_cat_relu_14:
.text.triton_poi_fused__native_batch_norm_legit_no_training_cat_relu_14:
[----:B------:R-:W-:Y:S01]  /*0000*/  LDC R1, c[0x0][0x28] ;  /* 0x00000a00ff017b82 */ /* 0x000fe20000000800 */
[----:B------:R-:W1:Y:S07]  /*0010*/  S2R R0, SR_TID.X ;  /* 0x0000000000007919 */ /* 0x000e6e0000002100 */
[----:B------:R-:W2:Y:S01]  /*0020*/  LDC.64 R4, c[0x0][0x238] ;  /* 0x00008e00ff047b82 */ /* 0x000ea20000000a00 */
[----:B------:R-:W-:Y:S01]  /*0030*/  IMAD.MOV.U32 R6, RZ, RZ, RZ ;  /* 0x000000ffff067224 */ /* 0x000fe200078e00ff */
[----:B------:R-:W-:Y:S01]  /*0040*/  ULDC.64 UR4, c[0x0][0x208] ;  /* 0x0000820000047ab9 */ /* 0x000fe20000000a00 */
[----:B------:R-:W3:Y:S01]  /*0050*/  S2R R3, SR_CTAID.X ;  /* 0x0000000000037919 */ /* 0x000ee20000002500 */
[----:B------:R-:W-:Y:S01]  /*0060*/  ULDC.64 UR6, c[0x0][0x220] ;  /* 0x0000880000067ab9 */ /* 0x000fe20000000a00 */
[----:B------:R-:W-:-:S03]  /*0070*/  ULDC.64 UR8, c[0x0][0x228] ;  /* 0x00008a0000087ab9 */ /* 0x000fc60000000a00 */
[----:B------:R-:W4:Y:S08]  /*0080*/  LDC.64 R14, c[0x0][0x230] ;  /* 0x00008c00ff0e7b82 */ /* 0x000f300000000a00 */
[----:B------:R-:W5:Y:S01]  /*0090*/  LDC.64 R20, c[0x0][0x210] ;  /* 0x00008400ff147b82 */ /* 0x000f620000000a00 */
[----:B-1----:R-:W-:-:S05]  /*00a0*/  IMAD.SHL.U32 R0, R0, 0x4, RZ ;  /* 0x0000000400007824 */ /* 0x002fca00078e00ff */
[----:B------:R-:W-:-:S05]  /*00b0*/  LOP3.LUT R0, R0, 0x1fc, RZ, 0xc0, !PT ;  /* 0x000001fc00007812 */ /* 0x000fca00078ec0ff */
[----:B---3--:R-:W-:-:S05]  /*00c0*/  IMAD R3, R3, 0x200, R0 ;  /* 0x0000020003037824 */ /* 0x008fca00078e0200 */
[----:B------:R-:W-:-:S04]  /*00d0*/  SHF.R.S32.HI R2, RZ, 0x1f, R3 ;  /* 0x0000001fff027819 */ /* 0x000fc80000011403 */
[----:B------:R-:W-:Y:S01]  /*00e0*/  LEA.HI R0, R2, R3, RZ, 0x6 ;  /* 0x0000000302007211 */ /* 0x000fe200078f30ff */
[----:B------:R-:W-:-:S03]  /*00f0*/  IMAD.MOV.U32 R2, RZ, RZ, RZ ;  /* 0x000000ffff027224 */ /* 0x000fc600078e00ff */
[----:B------:R-:W-:Y:S01]  /*0100*/  SHF.R.S32.HI R7, RZ, 0x6, R0 ;  /* 0x00000006ff077819 */ /* 0x000fe20000011400 */
[----:B------:R-:W-:Y:S01]  /*0110*/  IMAD.HI R2, R3, -0x6db6db6d, R2 ;  /* 0x9249249303027827 */ /* 0x000fe200078e0202 */
[----:B------:R-:W-:-:S03]  /*0120*/  LOP3.LUT R11, R0, 0xffffffc0, RZ, 0xc0, !PT ;  /* 0xffffffc0000b7812 */ /* 0x000fc600078ec0ff */
[----:B------:R-:W-:Y:S01]  /*0130*/  IMAD.HI R6, R7, -0x6db6db6d, R6 ;  /* 0x9249249307067827 */ /* 0x000fe200078e0206 */
[----:B------:R-:W-:-:S03]  /*0140*/  SHF.R.U32.HI R13, RZ, 0x1f, R2 ;  /* 0x0000001fff0d7819 */ /* 0x000fc60000011602 */
[----:B------:R-:W-:Y:S01]  /*0150*/  IMAD.IADD R11, R3, 0x1, -R11 ;  /* 0x00000001030b7824 */ /* 0x000fe200078e0a0b */
[----:B------:R-:W-:Y:S02]  /*0160*/  SHF.R.U32.HI R9, RZ, 0x1f, R6 ;  /* 0x0000001fff097819 */ /* 0x000fe40000011606 */
[----:B------:R-:W-:Y:S02]  /*0170*/  LEA.HI.SX32 R13, R2, R13, 0x13 ;  /* 0x0000000d020d7211 */ /* 0x000fe400078f9aff */
[----:B------:R-:W-:-:S03]  /*0180*/  LEA.HI.SX32 R9, R6, R9, 0x19 ;  /* 0x0000000906097211 */ /* 0x000fc600078fcaff */
[----:B------:R-:W-:Y:S02]  /*0190*/  IMAD R11, R13, 0x800, R11 ;  /* 0x000008000d0b7824 */ /* 0x000fe400078e020b */
[----:B------:R-:W-:Y:S02]  /*01a0*/  IMAD R2, R9, -0xe0, R7 ;  /* 0xffffff2009027824 */ /* 0x000fe400078e0207 */
[----:B------:R-:W-:Y:S01]  /*01b0*/  IMAD R0, R13, -0x3800, R3 ;  /* 0xffffc8000d007824 */ /* 0x000fe200078e0203 */
[----:B------:R-:W-:Y:S01]  /*01c0*/  SHF.R.S32.HI R7, RZ, 0x1f, R11 ;  /* 0x0000001fff077819 */ /* 0x000fe2000001140b */
[C---:B--2---:R-:W-:Y:S01]  /*01d0*/  IMAD.WIDE R24, R2.reuse, 0x4, R4 ;  /* 0x0000000402187825 */ /* 0x044fe200078e0204 */
[----:B------:R-:W-:-:S03]  /*01e0*/  LOP3.LUT R8, R2, 0xffffffe0, RZ, 0xc0, !PT ;  /* 0xffffffe002087812 */ /* 0x000fc600078ec0ff */
[----:B------:R-:W-:Y:S01]  /*01f0*/  IMAD.SHL.U32 R6, R2, 0x40, RZ ;  /* 0x0000004002067824 */ /* 0x000fe200078e00ff */
[----:B------:R-:W-:Y:S01]  /*0200*/  ISETP.NE.AND P2, PT, R8, 0xa0, PT ;  /* 0x000000a00800780c */ /* 0x000fe20003f45270 */
[----:B------:R-:W2:Y:S01]  /*0210*/  LDG.E.EL R24, desc[UR4][R24.64] ;  /* 0x0000000418187981 */ /* 0x000ea2000c2e1900 */
[----:B------:R-:W-:Y:S02]  /*0220*/  IMAD R13, R13, 0x2000, R0 ;  /* 0x000020000d0d7824 */ /* 0x000fe400078e0200 */
[----:B------:R-:W-:-:S04]  /*0230*/  IADD3 R11, P0, R6, R11, RZ ;  /* 0x0000000b060b7210 */ /* 0x000fc80007f1e0ff */
[----:B------:R-:W-:Y:S01]  /*0240*/  LEA.HI.X.SX32 R0, R6, R7, 0x1, P0 ;  /* 0x0000000706007211 */ /* 0x000fe200000f0eff */
[C---:B------:R-:W-:Y:S01]  /*0250*/  IMAD.SHL.U32 R22, R11.reuse, 0x4, RZ ;  /* 0x000000040b167824 */ /* 0x040fe200078e00ff */
[----:B------:R-:W-:Y:S02]  /*0260*/  CS2R R4, SRZ ;  /* 0x0000000000047805 */ /* 0x000fe4000001ff00 */
[----:B------:R-:W-:Y:S02]  /*0270*/  CS2R R6, SRZ ;  /* 0x0000000000067805 */ /* 0x000fe4000001ff00 */
[----:B------:R-:W-:Y:S02]  /*0280*/  SHF.L.U64.HI R0, R11, 0x2, R0 ;  /* 0x000000020b007819 */ /* 0x000fe40000010200 */
[----:B------:R-:W-:Y:S02]  /*0290*/  IADD3 R26, P1, R22, UR6, RZ ;  /* 0x00000006161a7c10 */ /* 0x000fe4000ff3e0ff */
[----:B------:R-:W-:-:S02]  /*02a0*/  ISETP.NE.AND P0, PT, R8, 0x80, PT ;  /* 0x000000800800780c */ /* 0x000fc40003f05270 */
[----:B------:R-:W-:Y:S01]  /*02b0*/  IADD3.X R27, R0, UR7, RZ, P1, !PT ;  /* 0x00000007001b7c10 */ /* 0x000fe20008ffe4ff */
[----:B------:R-:W-:Y:S01]  /*02c0*/  ULDC.64 UR6, c[0x0][0x218] ;  /* 0x0000860000067ab9 */ /* 0x000fe20000000a00 */
[----:B------:R-:W-:Y:S02]  /*02d0*/  ISETP.GT.AND P1, PT, R2, 0xbf, PT ;  /* 0x000000bf0200780c */ /* 0x000fe40003f24270 */
[----:B------:R-:W-:Y:S02]  /*02e0*/  IADD3 R28, P3, R22, UR8, RZ ;  /* 0x00000008161c7c10 */ /* 0x000fe4000ff7e0ff */
[----:B------:R-:W-:Y:S02]  /*02f0*/  CS2R R8, SRZ ;  /* 0x0000000000087805 */ /* 0x000fe4000001ff00 */
[----:B------:R-:W-:Y:S01]  /*0300*/  CS2R R10, SRZ ;  /* 0x00000000000a7805 */ /* 0x000fe2000001ff00 */
[----:B------:R4:W3:Y:S01]  /*0310*/  @!P2 LDG.E.128 R4, desc[UR4][R26.64+-0xa000] ;  /* 0xff6000041a04a981 */ /* 0x0008e2000c1e1d00 */
[----:B------:R-:W-:-:S02]  /*0320*/  IADD3.X R29, R0, UR9, RZ, P3, !PT ;  /* 0x00000009001d7c10 */ /* 0x000fc40009ffe4ff */
[----:B------:R-:W-:Y:S01]  /*0330*/  IADD3 R22, P3, R22, UR6, RZ ;  /* 0x0000000616167c10 */ /* 0x000fe2000ff7e0ff */
[----:B-----5:R-:W-:Y:S01]  /*0340*/  IMAD.WIDE R20, R13, 0x4, R20 ;  /* 0x000000040d147825 */ /* 0x020fe200078e0214 */
[----:B------:R-:W-:Y:S02]  /*0350*/  CS2R R12, SRZ ;  /* 0x00000000000c7805 */ /* 0x000fe4000001ff00 */
[----:B------:R-:W-:Y:S01]  /*0360*/  IADD3.X R23, R0, UR7, RZ, P3, !PT ;  /* 0x0000000700177c10 */ /* 0x000fe20009ffe4ff */
[----:B------:R1:W5:Y:S01]  /*0370*/  @P1 LDG.E.128 R8, desc[UR4][R28.64+-0xc000] ;  /* 0xff4000041c081981 */ /* 0x000362000c1e1d00 */
[C---:B----4-:R-:W-:Y:S01]  /*0380*/  IMAD.WIDE R26, R2.reuse, 0x4, R14 ;  /* 0x00000004021a7825 */ /* 0x050fe200078e020e */
[----:B------:R-:W-:Y:S02]  /*0390*/  CS2R R14, SRZ ;  /* 0x00000000000e7805 */ /* 0x000fe4000001ff00 */
[----:B------:R-:W-:Y:S02]  /*03a0*/  ISETP.GE.AND P4, PT, R2, 0x80, PT ;  /* 0x000000800200780c */ /* 0x000fe40003f86270 */
[----:B------:R4:W3:Y:S01]  /*03b0*/  LDG.E.EL R0, desc[UR4][R26.64] ;  /* 0x000000041a007981 */ /* 0x0008e2000c2e1900 */
[----:B-1----:R-:W1:Y:S03]  /*03c0*/  LDC.64 R28, c[0x0][0x248] ;  /* 0x00009200ff1c7b82 */ /* 0x002e660000000a00 */
[----:B------:R-:W3:Y:S05]  /*03d0*/  @!P0 LDG.E.128 R12, desc[UR4][R22.64+-0x8000] ;  /* 0xff800004160c8981 */ /* 0x000eea000c1e1d00 */
[----:B----4-:R-:W4:Y:S01]  /*03e0*/  LDC.64 R26, c[0x0][0x240] ;  /* 0x00009000ff1a7b82 */ /* 0x010f220000000a00 */
[----:B------:R-:W-:-:S02]  /*03f0*/  CS2R R16, SRZ ;  /* 0x0000000000107805 */ /* 0x000fc4000001ff00 */
[----:B------:R-:W-:-:S06]  /*0400*/  CS2R R18, SRZ ;  /* 0x0000000000127805 */ /* 0x000fcc000001ff00 */
[----:B------:R3:W5:Y:S01]  /*0410*/  @!P4 LDG.E.128 R16, desc[UR4][R20.64] ;  /* 0x000000041410c981 */ /* 0x000762000c1e1d00 */
[----:B-1----:R-:W-:-:S04]  /*0420*/  IMAD.WIDE R28, R2, 0x4, R28 ;  /* 0x00000004021c7825 */ /* 0x002fc800078e021c */
[----:B----4-:R-:W-:Y:S02]  /*0430*/  IMAD.WIDE R26, R2, 0x4, R26 ;  /* 0x00000004021a7825 */ /* 0x010fe400078e021a */
[----:B------:R-:W4:Y:S04]  /*0440*/  LDG.E.EL R2, desc[UR4][R28.64] ;  /* 0x000000041c027981 */ /* 0x000f28000c2e1900 */
[----:B------:R-:W4:Y:S01]  /*0450*/  LDG.E.EL R25, desc[UR4][R26.64] ;  /* 0x000000041a197981 */ /* 0x000f22000c2e1900 */
[----:B--2---:R-:W-:-:S06]  /*0460*/  FADD R24, R24, 9.9999997473787516356e-06 ;  /* 0x3727c5ac18187421 */ /* 0x004fcc0000000000 */
[----:B------:R-:W1:Y:S02]  /*0470*/  MUFU.SQRT R24, R24 ;  /* 0x0000001800187308 */ /* 0x000e640000002000 */
[C---:B-1----:R-:W-:Y:S02]  /*0480*/  FSETP.GT.AND P3, PT, R24.reuse, 8.50705917302346158658e+37, PT ;  /* 0x7e8000001800780b */ /* 0x042fe40003f64000 */
[----:B------:R-:W-:-:S11]  /*0490*/  FSETP.GEU.AND P5, PT, R24, 1.175494350822287508e-38, PT ;  /* 0x008000001800780b */ /* 0x000fd60003fae000 */
[----:B------:R-:W-:-:S04]  /*04a0*/  @P3 FMUL R24, R24, 0.25 ;  /* 0x3e80000018183820 */ /* 0x000fc80000400000 */
[----:B------:R-:W-:Y:S01]  /*04b0*/  @!P5 FMUL R24, R24, 16777216 ;  /* 0x4b8000001818d820 */ /* 0x000fe20000400000 */
[----:B---3--:R-:W-:Y:S02]  /*04c0*/  SEL R21, R12, RZ, !P0 ;  /* 0x000000ff0c157207 */ /* 0x008fe40004000000 */
[----:B------:R-:W-:-:S03]  /*04d0*/  SEL R12, R13, RZ, !P0 ;  /* 0x000000ff0d0c7207 */ /* 0x000fc60004000000 */
[----:B------:R-:W1:Y:S01]  /*04e0*/  MUFU.RCP R24, R24 ;  /* 0x0000001800187308 */ /* 0x000e620000001000 */
[----:B------:R-:W-:Y:S02]  /*04f0*/  SEL R13, R14, RZ, !P0 ;  /* 0x000000ff0e0d7207 */ /* 0x000fe40004000000 */
[----:B------:R-:W-:Y:S01]  /*0500*/  SEL R14, R15, RZ, !P0 ;  /* 0x000000ff0f0e7207 */ /* 0x000fe20004000000 */
[----:B------:R-:W-:Y:S01]  /*0510*/  IMAD.MOV.U32 R15, RZ, RZ, 0x3e800000 ;  /* 0x3e800000ff0f7424 */ /* 0x000fe200078e00ff */
[----:B------:R-:W-:Y:S02]  /*0520*/  SEL R5, R5, RZ, !P2 ;  /* 0x000000ff05057207 */ /* 0x000fe40005000000 */
[----:B------:R-:W-:Y:S02]  /*0530*/  SEL R6, R6, RZ, !P2 ;  /* 0x000000ff06067207 */ /* 0x000fe40005000000 */
[----:B------:R-:W-:Y:S02]  /*0540*/  SEL R7, R7, RZ, !P2 ;  /* 0x000000ff07077207 */ /* 0x000fe40005000000 */
[----:B------:R-:W-:-:S02]  /*0550*/  FSEL R15, R15, 1, P3 ;  /* 0x3f8000000f0f7808 */ /* 0x000fc40001800000 */
[----:B------:R-:W-:Y:S02]  /*0560*/  SEL R4, R4, RZ, !P2 ;  /* 0x000000ff04047207 */ /* 0x000fe40005000000 */
[----:B-----5:R-:W-:Y:S02]  /*0570*/  @P2 SEL R5, R9, RZ, P1 ;  /* 0x000000ff09052207 */ /* 0x020fe40000800000 */
[----:B------:R-:W-:Y:S02]  /*0580*/  @P2 SEL R6, R10, RZ, P1 ;  /* 0x000000ff0a062207 */ /* 0x000fe40000800000 */
[----:B------:R-:W-:Y:S02]  /*0590*/  @P2 SEL R7, R11, RZ, P1 ;  /* 0x000000ff0b072207 */ /* 0x000fe40000800000 */
[----:B------:R-:W-:Y:S01]  /*05a0*/  @P2 SEL R4, R8, RZ, P1 ;  /* 0x000000ff08042207 */ /* 0x000fe20000800000 */
[----:B------:R-:W2:Y:S01]  /*05b0*/  LDC.64 R10, c[0x0][0x258] ;  /* 0x00009600ff0a7b82 */ /* 0x000ea20000000a00 */
[----:B------:R-:W-:Y:S01]  /*05c0*/  SEL R17, R17, RZ, !P4 ;  /* 0x000000ff11117207 */ /* 0x000fe20006000000 */
[----:B------:R-:W-:Y:S01]  /*05d0*/  @!P5 FMUL R15, R15, 16777216 ;  /* 0x4b8000000f0fd820 */ /* 0x000fe20000400000 */
[----:B------:R-:W-:-:S02]  /*05e0*/  SEL R19, R19, RZ, !P4 ;  /* 0x000000ff13137207 */ /* 0x000fc40006000000 */
[----:B------:R-:W-:-:S03]  /*05f0*/  SEL R18, R18, RZ, !P4 ;  /* 0x000000ff12127207 */ /* 0x000fc60006000000 */
[----:B------:R-:W3:Y:S01]  /*0600*/  LDC.64 R8, c[0x0][0x250] ;  /* 0x00009400ff087b82 */ /* 0x000ee20000000a00 */
[----:B------:R-:W-:Y:S02]  /*0610*/  @P4 SEL R17, R12, R5, !P0 ;  /* 0x000000050c114207 */ /* 0x000fe40004000000 */
[----:B------:R-:W-:Y:S02]  /*0620*/  SEL R16, R16, RZ, !P4 ;  /* 0x000000ff10107207 */ /* 0x000fe40006000000 */
[----:B------:R-:W-:Y:S02]  /*0630*/  @P4 SEL R19, R14, R7, !P0 ;  /* 0x000000070e134207 */ /* 0x000fe40004000000 */
[----:B------:R-:W-:Y:S02]  /*0640*/  @P4 SEL R18, R13, R6, !P0 ;  /* 0x000000060d124207 */ /* 0x000fe40004000000 */
[----:B------:R-:W-:Y:S01]  /*0650*/  @P4 SEL R16, R21, R4, !P0 ;  /* 0x0000000415104207 */ /* 0x000fe20004000000 */
[----:B-1----:R-:W-:Y:S01]  /*0660*/  FMUL R24, R24, R15 ;  /* 0x0000000f18187220 */ /* 0x002fe20000400000 */
[C---:B------:R-:W-:Y:S01]  /*0670*/  FADD R7, -R0.reuse, R17 ;  /* 0x0000001100077221 */ /* 0x040fe20000000100 */
[C---:B------:R-:W-:Y:S01]  /*0680*/  FADD R15, -R0.reuse, R19 ;  /* 0x00000013000f7221 */ /* 0x040fe20000000100 */
[C---:B------:R-:W-:Y:S01]  /*0690*/  FADD R13, -R0.reuse, R18 ;  /* 0x00000012000d7221 */ /* 0x040fe20000000100 */
[----:B------:R-:W-:Y:S01]  /*06a0*/  FADD R5, -R0, R16 ;  /* 0x0000001000057221 */ /* 0x000fe20000000100 */
[C---:B------:R-:W-:Y:S01]  /*06b0*/  FMUL R7, R24.reuse, R7 ;  /* 0x0000000718077220 */ /* 0x040fe20000400000 */
[C---:B------:R-:W-:Y:S01]  /*06c0*/  FMUL R15, R24.reuse, R15 ;  /* 0x0000000f180f7220 */ /* 0x040fe20000400000 */
[C---:B------:R-:W-:Y:S01]  /*06d0*/  FMUL R13, R24.reuse, R13 ;  /* 0x0000000d180d7220 */ /* 0x040fe20000400000 */
[----:B------:R-:W-:Y:S01]  /*06e0*/  FMUL R5, R24, R5 ;  /* 0x0000000518057220 */ /* 0x000fe20000400000 */
[C-C-:B----4-:R-:W-:Y:S01]  /*06f0*/  FFMA R0, R25.reuse, R7, R2.reuse ;  /* 0x0000000719007223 */ /* 0x150fe20000000002 */
[C-C-:B------:R-:W-:Y:S01]  /*0700*/  FFMA R15, R25.reuse, R15, R2.reuse ;  /* 0x0000000f190f7223 */ /* 0x140fe20000000002 */
[C-C-:B------:R-:W-:Y:S01]  /*0710*/  FFMA R13, R25.reuse, R13, R2.reuse ;  /* 0x0000000d190d7223 */ /* 0x140fe20000000002 */
[----:B------:R-:W-:-:S02]  /*0720*/  FFMA R2, R25, R5, R2 ;  /* 0x0000000519027223 */ /* 0x000fc40000000002 */
[----:B------:R-:W-:Y:S02]  /*0730*/  FSETP.GEU.AND P2, PT, R0, RZ, PT ;  /* 0x000000ff0000720b */ /* 0x000fe40003f4e000 */
[----:B------:R-:W-:Y:S02]  /*0740*/  FSETP.GEU.AND P0, PT, R15, RZ, PT ;  /* 0x000000ff0f00720b */ /* 0x000fe40003f0e000 */
[----:B------:R-:W-:Y:S02]  /*0750*/  FSETP.GEU.AND P1, PT, R13, RZ, PT ;  /* 0x000000ff0d00720b */ /* 0x000fe40003f2e000 */
[----:B------:R-:W-:Y:S01]  /*0760*/  FSETP.GEU.AND P3, PT, R2, RZ, PT ;  /* 0x000000ff0200720b */ /* 0x000fe20003f6e000 */
[----:B---3--:R-:W-:Y:S01]  /*0770*/  IMAD.WIDE R8, R3, 0x4, R8 ;  /* 0x0000000403087825 */ /* 0x008fe200078e0208 */
[----:B------:R-:W-:Y:S02]  /*0780*/  SEL R7, R15, RZ, P0 ;  /* 0x000000ff0f077207 */ /* 0x000fe40000000000 */
[----:B------:R-:W-:Y:S01]  /*0790*/  SEL R6, R13, RZ, P1 ;  /* 0x000000ff0d067207 */ /* 0x000fe20000800000 */
[----:B--2---:R-:W-:Y:S01]  /*07a0*/  IMAD.WIDE R10, R3, 0x4, R10 ;  /* 0x00000004030a7825 */ /* 0x004fe200078e020a */
[----:B------:R-:W-:-:S02]  /*07b0*/  SEL R5, R0, RZ, P2 ;  /* 0x000000ff00057207 */ /* 0x000fc40001000000 */
[----:B------:R-:W-:Y:S01]  /*07c0*/  SEL R4, R2, RZ, P3 ;  /* 0x000000ff02047207 */ /* 0x000fe20001800000 */
[----:B------:R-:W-:Y:S04]  /*07d0*/  STG.E.128 desc[UR4][R8.64], R16 ;  /* 0x0000001008007986 */ /* 0x000fe8000c101d04 */
[----:B------:R-:W-:Y:S01]  /*07e0*/  STG.E.128 desc[UR4][R10.64], R4 ;  /* 0x000000040a007986 */ /* 0x000fe2000c101d04 */
[----:B------:R-:W-:Y:S05]  /*07f0*/  EXIT ;  /* 0x000000000000794d */ /* 0x000fea0003800000 */
.L_x_0:
[----:B------:R-:W-:-:S00]  /*0800*/  BRA `(.L_x_0) ;  /* 0xfffffffc00fc7947 */ /* 0x000fc0000383ffff */
[----:B------:R-:W-:-:S00]  /*0810*/  NOP ;  /* 0x0000000000007918 */ /* 0x000fc00000000000 */
        /* <DEDUP_REMOVED lines=14> */
.L_x_1:


//--------------------- .nv.global.init           --------------------------
	.section	.nv.global.init,"aw",@progbits
.nv.global.init:
	.type		_$_str,@object
	.size		_$_str,(_$_str_$_2 - _$_str)
_$_str:
        /*0000*/ 	.byte	0x5f, 0x5f, 0x43, 0x55, 0x44, 0x41, 0x5f, 0x46, 0x54, 0x5a, 0x00
	.type		_$_str_$_2,@object
	.size		_$_str_$_2,(.L_1 - _$_str_$_2)
_$_str_$_2:
        /*000b*/ 	.byte	0x5f, 0x5f, 0x43, 0x55, 0x44, 0x41, 0x5f, 0x50, 0x52, 0x45, 0x43, 0x5f, 0x53, 0x51, 0x52, 0x54
        /*001b*/ 	.byte	0x00
.L_1:


//--------------------- .nv.constant0.triton_poi_fused__native_batch_norm_legit_no_training_cat_relu_14 --------------------------
	.section	.nv.constant0.triton_poi_fused__native_batch_norm_legit_no_training_cat_relu_14,"a",@progbits
	.sectionflags	@""
	.align	4
.nv.constant0.triton_poi_fused__native_batch_norm_legit_no_training_cat_relu_14:
	.zero		612
